//
// Generated by NVIDIA NVVM Compiler
//
// Compiler Build ID: CL-36424714
// Cuda compilation tools, release 13.0, V13.0.88
// Based on NVVM 20.0.0
//

.version 9.0
.target sm_100
.address_size 64

	// .globl	_Z15atomicOperationPiS_ii
// _ZZ16reduction_sharedPiS_iiE6shared has been demoted

.visible .entry _Z15atomicOperationPiS_ii(
	.param .u64 .ptr .align 1 _Z15atomicOperationPiS_ii_param_0,
	.param .u64 .ptr .align 1 _Z15atomicOperationPiS_ii_param_1,
	.param .u32 _Z15atomicOperationPiS_ii_param_2,
	.param .u32 _Z15atomicOperationPiS_ii_param_3
)
{
	.reg .pred 	%p<4>;
	.reg .b32 	%r<16>;
	.reg .b64 	%rd<9>;

	ld.param.u64 	%rd1, [_Z15atomicOperationPiS_ii_param_0];
	ld.param.u64 	%rd2, [_Z15atomicOperationPiS_ii_param_1];
	ld.param.u32 	%r3, [_Z15atomicOperationPiS_ii_param_2];
	ld.param.u32 	%r4, [_Z15atomicOperationPiS_ii_param_3];
	mov.u32 	%r6, %ctaid.x;
	mov.u32 	%r7, %ntid.x;
	mov.u32 	%r8, %tid.x;
	mad.lo.s32 	%r1, %r6, %r7, %r8;
	mov.u32 	%r9, %ctaid.y;
	mov.u32 	%r10, %ntid.y;
	mov.u32 	%r11, %tid.y;
	mad.lo.s32 	%r12, %r9, %r10, %r11;
	setp.ge.s32 	%p1, %r1, %r3;
	setp.ge.s32 	%p2, %r12, %r4;
	or.pred  	%p3, %p1, %p2;
	@%p3 bra 	$L__BB0_2;
	cvta.to.global.u64 	%rd3, %rd1;
	cvta.to.global.u64 	%rd4, %rd2;
	mul.wide.s32 	%rd5, %r1, 4;
	add.s64 	%rd6, %rd4, %rd5;
	mad.lo.s32 	%r13, %r3, %r12, %r1;
	mul.wide.s32 	%rd7, %r13, 4;
	add.s64 	%rd8, %rd3, %rd7;
	ld.global.u32 	%r14, [%rd8];
	atom.global.add.u32 	%r15, [%rd6], %r14;
$L__BB0_2:
	ret;

}
	// .globl	_Z9reductionPiS_ii
.visible .entry _Z9reductionPiS_ii(
	.param .u64 .ptr .align 1 _Z9reductionPiS_ii_param_0,
	.param .u64 .ptr .align 1 _Z9reductionPiS_ii_param_1,
	.param .u32 _Z9reductionPiS_ii_param_2,
	.param .u32 _Z9reductionPiS_ii_param_3
)
{
	.reg .pred 	%p<8>;
	.reg .b32 	%r<26>;
	.reg .b64 	%rd<12>;

	ld.param.u64 	%rd4, [_Z9reductionPiS_ii_param_0];
	ld.param.u64 	%rd3, [_Z9reductionPiS_ii_param_1];
	ld.param.u32 	%r5, [_Z9reductionPiS_ii_param_2];
	ld.param.u32 	%r6, [_Z9reductionPiS_ii_param_3];
	cvta.to.global.u64 	%rd1, %rd4;
	mov.u32 	%r8, %ctaid.x;
	mov.u32 	%r9, %ntid.x;
	mov.u32 	%r10, %tid.x;
	mad.lo.s32 	%r1, %r8, %r9, %r10;
	mov.u32 	%r11, %ctaid.y;
	mov.u32 	%r12, %ntid.y;
	mov.u32 	%r13, %tid.y;
	mad.lo.s32 	%r14, %r11, %r12, %r13;
	setp.ge.s32 	%p1, %r1, %r5;
	setp.ge.s32 	%p2, %r14, %r6;
	or.pred  	%p3, %p1, %p2;
	@%p3 bra 	$L__BB1_8;
	setp.lt.s32 	%p4, %r5, 2;
	@%p4 bra 	$L__BB1_6;
	mad.lo.s32 	%r16, %r5, %r1, %r14;
	mul.wide.s32 	%rd5, %r16, 4;
	add.s64 	%rd2, %rd1, %rd5;
	mov.b32 	%r25, 1;
$L__BB1_3:
	shl.b32 	%r4, %r25, 1;
	add.s32 	%r17, %r4, -1;
	and.b32  	%r18, %r17, %r1;
	setp.ne.s32 	%p5, %r18, 0;
	@%p5 bra 	$L__BB1_5;
	add.s32 	%r19, %r25, %r1;
	mad.lo.s32 	%r20, %r19, %r5, %r14;
	mul.wide.s32 	%rd6, %r20, 4;
	add.s64 	%rd7, %rd1, %rd6;
	ld.global.u32 	%r21, [%rd7];
	ld.global.u32 	%r22, [%rd2];
	add.s32 	%r23, %r22, %r21;
	st.global.u32 	[%rd2], %r23;
$L__BB1_5:
	bar.sync 	0;
	setp.lt.s32 	%p6, %r4, %r5;
	mov.u32 	%r25, %r4;
	@%p6 bra 	$L__BB1_3;
$L__BB1_6:
	setp.ne.s32 	%p7, %r1, 0;
	@%p7 bra 	$L__BB1_8;
	mul.wide.u32 	%rd8, %r14, 4;
	add.s64 	%rd9, %rd1, %rd8;
	ld.global.u32 	%r24, [%rd9];
	cvta.to.global.u64 	%rd10, %rd3;
	add.s64 	%rd11, %rd10, %rd8;
	st.global.u32 	[%rd11], %r24;
$L__BB1_8:
	ret;

}
	// .globl	_Z16reduction_sharedPiS_ii
.visible .entry _Z16reduction_sharedPiS_ii(
	.param .u64 .ptr .align 1 _Z16reduction_sharedPiS_ii_param_0,
	.param .u64 .ptr .align 1 _Z16reduction_sharedPiS_ii_param_1,
	.param .u32 _Z16reduction_sharedPiS_ii_param_2,
	.param .u32 _Z16reduction_sharedPiS_ii_param_3
)
{
	.reg .pred 	%p<8>;
	.reg .b32 	%r<30>;
	.reg .b64 	%rd<9>;
	// demoted variable
	.shared .align 4 .b8 _ZZ16reduction_sharedPiS_iiE6shared[4096];
	ld.param.u64 	%rd1, [_Z16reduction_sharedPiS_ii_param_0];
	ld.param.u64 	%rd2, [_Z16reduction_sharedPiS_ii_param_1];
	ld.param.u32 	%r7, [_Z16reduction_sharedPiS_ii_param_2];
	ld.param.u32 	%r8, [_Z16reduction_sharedPiS_ii_param_3];
	mov.u32 	%r10, %ctaid.x;
	mov.u32 	%r11, %ntid.x;
	mov.u32 	%r1, %tid.x;
	mad.lo.s32 	%r2, %r10, %r11, %r1;
	mov.u32 	%r12, %ctaid.y;
	mov.u32 	%r13, %ntid.y;
	mov.u32 	%r14, %tid.y;
	mad.lo.s32 	%r15, %r12, %r13, %r14;
	setp.ge.s32 	%p1, %r2, %r7;
	setp.ge.s32 	%p2, %r15, %r8;
	or.pred  	%p3, %p1, %p2;
	@%p3 bra 	$L__BB2_8;
	cvta.to.global.u64 	%rd3, %rd1;
	mad.lo.s32 	%r16, %r7, %r2, %r15;
	mul.wide.s32 	%rd4, %r16, 4;
	add.s64 	%rd5, %rd3, %rd4;
	ld.global.u32 	%r17, [%rd5];
	shl.b32 	%r18, %r1, 2;
	mov.u32 	%r19, _ZZ16reduction_sharedPiS_iiE6shared;
	add.s32 	%r4, %r19, %r18;
	st.shared.u32 	[%r4], %r17;
	bar.sync 	0;
	setp.lt.s32 	%p4, %r7, 2;
	@%p4 bra 	$L__BB2_6;
	mov.b32 	%r29, 1;
$L__BB2_3:
	shl.b32 	%r6, %r29, 1;
	add.s32 	%r21, %r6, -1;
	and.b32  	%r22, %r21, %r1;
	setp.ne.s32 	%p5, %r22, 0;
	@%p5 bra 	$L__BB2_5;
	shl.b32 	%r23, %r29, 2;
	add.s32 	%r24, %r4, %r23;
	ld.shared.u32 	%r25, [%r24];
	ld.shared.u32 	%r26, [%r4];
	add.s32 	%r27, %r26, %r25;
	st.shared.u32 	[%r4], %r27;
$L__BB2_5:
	bar.sync 	0;
	setp.lt.s32 	%p6, %r6, %r7;
	mov.u32 	%r29, %r6;
	@%p6 bra 	$L__BB2_3;
$L__BB2_6:
	setp.ne.s32 	%p7, %r1, 0;
	@%p7 bra 	$L__BB2_8;
	ld.shared.u32 	%r28, [_ZZ16reduction_sharedPiS_iiE6shared];
	cvta.to.global.u64 	%rd6, %rd2;
	mul.wide.u32 	%rd7, %r15, 4;
	add.s64 	%rd8, %rd6, %rd7;
	st.global.u32 	[%rd8], %r28;
$L__BB2_8:
	ret;

}


// ===== COMPILED SASS (sm_100) =====

	.target	sm_100

	.elftype	@"ET_EXEC"


//--------------------- .note.nv.tkinfo           --------------------------
	.section	.note.nv.tkinfo,"",@"SHT_NOTE"
	.sectionflags	@"SHF_NOTE_NV_TKINFO"
	.tkinfo
        /*0018*/ 	.word	0x00000002
        /*0030*/ 	.string	""
        /*0030*/ 	.string	"ptxas"
        /*0030*/ 	.string	"Cuda compilation tools, release 13.0, V13.0.88"
        /*0030*/ 	.string	"Build cuda_13.0.r13.0/compiler.36424714_0"
        /*0030*/ 	.string	"-arch sm_100 -m 64 "



//--------------------- .note.nv.cuinfo           --------------------------
	.section	.note.nv.cuinfo,"",@"SHT_NOTE"
	.sectionflags	@"SHF_NOTE_NV_CUINFO"
        /*0018*/ 	.short	0x0002
        /*001a*/ 	.short	0x0064
        /*001c*/ 	.short	0x0082
	.zero		2


//--------------------- .nv.info                  --------------------------
	.section	.nv.info,"",@"SHT_CUDA_INFO"
	.align	4


	//----- nvinfo : EIATTR_REGCOUNT
	.align		4
        /*0000*/ 	.byte	0x04, 0x2f
        /*0002*/ 	.short	(.L_1 - .L_0)
	.align		4
.L_0:
        /*0004*/ 	.word	index@(_Z15atomicOperationPiS_ii)
        /*0008*/ 	.word	0x0000000a


	//----- nvinfo : EIATTR_FRAME_SIZE
	.align		4
.L_1:
        /*000c*/ 	.byte	0x04, 0x11
        /*000e*/ 	.short	(.L_3 - .L_2)
	.align		4
.L_2:
        /*0010*/ 	.word	index@(_Z15atomicOperationPiS_ii)
        /*0014*/ 	.word	0x00000000


	//----- nvinfo : EIATTR_REGCOUNT
	.align		4
.L_3:
        /*0018*/ 	.byte	0x04, 0x2f
        /*001a*/ 	.short	(.L_5 - .L_4)
	.align		4
.L_4:
        /*001c*/ 	.word	index@(_Z9reductionPiS_ii)
        /*0020*/ 	.word	0x0000000e


	//----- nvinfo : EIATTR_FRAME_SIZE
	.align		4
.L_5:
        /*0024*/ 	.byte	0x04, 0x11
        /*0026*/ 	.short	(.L_7 - .L_6)
	.align		4
.L_6:
        /*0028*/ 	.word	index@(_Z9reductionPiS_ii)
        /*002c*/ 	.word	0x00000000


	//----- nvinfo : EIATTR_REGCOUNT
	.align		4
.L_7:
        /*0030*/ 	.byte	0x04, 0x2f
        /*0032*/ 	.short	(.L_9 - .L_8)
	.align		4
.L_8:
        /*0034*/ 	.word	index@(_Z16reduction_sharedPiS_ii)
        /*0038*/ 	.word	0x0000000c


	//----- nvinfo : EIATTR_FRAME_SIZE
	.align		4
.L_9:
        /*003c*/ 	.byte	0x04, 0x11
        /*003e*/ 	.short	(.L_11 - .L_10)
	.align		4
.L_10:
        /*0040*/ 	.word	index@(_Z16reduction_sharedPiS_ii)
        /*0044*/ 	.word	0x00000000


	//----- nvinfo : EIATTR_MIN_STACK_SIZE
	.align		4
.L_11:
        /*0048*/ 	.byte	0x04, 0x12
        /*004a*/ 	.short	(.L_13 - .L_12)
	.align		4
.L_12:
        /*004c*/ 	.word	index@(_Z16reduction_sharedPiS_ii)
        /*0050*/ 	.word	0x00000000


	//----- nvinfo : EIATTR_MIN_STACK_SIZE
	.align		4
.L_13:
        /*0054*/ 	.byte	0x04, 0x12
        /*0056*/ 	.short	(.L_15 - .L_14)
	.align		4
.L_14:
        /*0058*/ 	.word	index@(_Z9reductionPiS_ii)
        /*005c*/ 	.word	0x00000000


	//----- nvinfo : EIATTR_MIN_STACK_SIZE
	.align		4
.L_15:
        /*0060*/ 	.byte	0x04, 0x12
        /*0062*/ 	.short	(.L_17 - .L_16)
	.align		4
.L_16:
        /*0064*/ 	.word	index@(_Z15atomicOperationPiS_ii)
        /*0068*/ 	.word	0x00000000
.L_17:


//--------------------- .nv.compat                --------------------------
	.section	.nv.compat,"",@"SHT_CUDA_COMPAT_INFO"
	.align	4
        /*0000*/ 	.byte	0x02, 0x09, 0x00, 0x00, 0x02, 0x02, 0x01, 0x00, 0x02, 0x05, 0x05, 0x00, 0x03, 0x07, 0x01, 0x01
        /*0010*/ 	.byte	0x02, 0x03, 0x00, 0x00, 0x02, 0x06, 0x01, 0x00, 0x04, 0x0b, 0x08, 0x00, 0x09, 0x00, 0x00, 0x00
        /*0020*/ 	.byte	0x00, 0x00, 0x00, 0x00


//--------------------- .nv.info._Z16reduction_sharedPiS_ii --------------------------
	.section	.nv.info._Z16reduction_sharedPiS_ii,"",@"SHT_CUDA_INFO"
	.sectionflags	@""
	.align	4


	//----- nvinfo : EIATTR_CUDA_API_VERSION
	.align		4
        /*0000*/ 	.byte	0x04, 0x37
        /*0002*/ 	.short	(.L_19 - .L_18)
.L_18:
        /*0004*/ 	.word	0x00000082


	//----- nvinfo : EIATTR_KPARAM_INFO
	.align		4
.L_19:
        /*0008*/ 	.byte	0x04, 0x17
        /*000a*/ 	.short	(.L_21 - .L_20)
.L_20:
        /*000c*/ 	.word	0x00000000
        /*0010*/ 	.short	0x0003
        /*0012*/ 	.short	0x0014
        /*0014*/ 	.byte	0x00, 0xf0, 0x11, 0x00


	//----- nvinfo : EIATTR_KPARAM_INFO
	.align		4
.L_21:
        /*0018*/ 	.byte	0x04, 0x17
        /*001a*/ 	.short	(.L_23 - .L_22)
.L_22:
        /*001c*/ 	.word	0x00000000
        /*0020*/ 	.short	0x0002
        /*0022*/ 	.short	0x0010
        /*0024*/ 	.byte	0x00, 0xf0, 0x11, 0x00


	//----- nvinfo : EIATTR_KPARAM_INFO
	.align		4
.L_23:
        /*0028*/ 	.byte	0x04, 0x17
        /*002a*/ 	.short	(.L_25 - .L_24)
.L_24:
        /*002c*/ 	.word	0x00000000
        /*0030*/ 	.short	0x0001
        /*0032*/ 	.short	0x0008
        /*0034*/ 	.byte	0x00, 0xf5, 0x21, 0x00


	//----- nvinfo : EIATTR_KPARAM_INFO
	.align		4
.L_25:
        /*0038*/ 	.byte	0x04, 0x17
        /*003a*/ 	.short	(.L_27 - .L_26)
.L_26:
        /*003c*/ 	.word	0x00000000
        /*0040*/ 	.short	0x0000
        /*0042*/ 	.short	0x0000
        /*0044*/ 	.byte	0x00, 0xf5, 0x21, 0x00


	//----- nvinfo : EIATTR_SPARSE_MMA_MASK
	.align		4
.L_27:
        /*0048*/ 	.byte	0x03, 0x50
        /*004a*/ 	.short	0x0000


	//----- nvinfo : EIATTR_MAXREG_COUNT
	.align		4
        /*004c*/ 	.byte	0x03, 0x1b
        /*004e*/ 	.short	0x00ff


	//----- nvinfo : EIATTR_NUM_BARRIERS
	.align		4
        /*0050*/ 	.byte	0x02, 0x4c
        /*0052*/ 	.byte	0x01
	.zero		1


	//----- nvinfo : EIATTR_MERCURY_ISA_VERSION
	.align		4
        /*0054*/ 	.byte	0x03, 0x5f
        /*0056*/ 	.short	0x0101


	//----- nvinfo : EIATTR_VRC_CTA_INIT_COUNT
	.align		4
        /*0058*/ 	.byte	0x02, 0x4a
	.zero		1
	.zero		1


	//----- nvinfo : EIATTR_EXIT_INSTR_OFFSETS
	.align		4
        /*005c*/ 	.byte	0x04, 0x1c
        /*005e*/ 	.short	(.L_29 - .L_28)


	//   ....[0]....
.L_28:
        /*0060*/ 	.word	0x000000c0


	//   ....[1]....
        /*0064*/ 	.word	0x000002a0


	//   ....[2]....
        /*0068*/ 	.word	0x00000320


	//----- nvinfo : EIATTR_CBANK_PARAM_SIZE
	.align		4
.L_29:
        /*006c*/ 	.byte	0x03, 0x19
        /*006e*/ 	.short	0x0018


	//----- nvinfo : EIATTR_PARAM_CBANK
	.align		4
        /*0070*/ 	.byte	0x04, 0x0a
        /*0072*/ 	.short	(.L_31 - .L_30)
	.align		4
.L_30:
        /*0074*/ 	.word	index@(.nv.constant0._Z16reduction_sharedPiS_ii)
        /*0078*/ 	.short	0x0380
        /*007a*/ 	.short	0x0018


	//----- nvinfo : EIATTR_SW_WAR
	.align		4
.L_31:
        /*007c*/ 	.byte	0x04, 0x36
        /*007e*/ 	.short	(.L_33 - .L_32)
.L_32:
        /*0080*/ 	.word	0x00000008
.L_33:


//--------------------- .nv.info._Z9reductionPiS_ii --------------------------
	.section	.nv.info._Z9reductionPiS_ii,"",@"SHT_CUDA_INFO"
	.sectionflags	@""
	.align	4


	//----- nvinfo : EIATTR_CUDA_API_VERSION
	.align		4
        /*0000*/ 	.byte	0x04, 0x37
        /*0002*/ 	.short	(.L_35 - .L_34)
.L_34:
        /*0004*/ 	.word	0x00000082


	//----- nvinfo : EIATTR_KPARAM_INFO
	.align		4
.L_35:
        /*0008*/ 	.byte	0x04, 0x17
        /*000a*/ 	.short	(.L_37 - .L_36)
.L_36:
        /*000c*/ 	.word	0x00000000
        /*0010*/ 	.short	0x0003
        /*0012*/ 	.short	0x0014
        /*0014*/ 	.byte	0x00, 0xf0, 0x11, 0x00


	//----- nvinfo : EIATTR_KPARAM_INFO
	.align		4
.L_37:
        /*0018*/ 	.byte	0x04, 0x17
        /*001a*/ 	.short	(.L_39 - .L_38)
.L_38:
        /*001c*/ 	.word	0x00000000
        /*0020*/ 	.short	0x0002
        /*0022*/ 	.short	0x0010
        /*0024*/ 	.byte	0x00, 0xf0, 0x11, 0x00


	//----- nvinfo : EIATTR_KPARAM_INFO
	.align		4
.L_39:
        /*0028*/ 	.byte	0x04, 0x17
        /*002a*/ 	.short	(.L_41 - .L_40)
.L_40:
        /*002c*/ 	.word	0x00000000
        /*0030*/ 	.short	0x0001
        /*0032*/ 	.short	0x0008
        /*0034*/ 	.byte	0x00, 0xf5, 0x21, 0x00


	//----- nvinfo : EIATTR_KPARAM_INFO
	.align		4
.L_41:
        /*0038*/ 	.byte	0x04, 0x17
        /*003a*/ 	.short	(.L_43 - .L_42)
.L_42:
        /*003c*/ 	.word	0x00000000
        /*0040*/ 	.short	0x0000
        /*0042*/ 	.short	0x0000
        /*0044*/ 	.byte	0x00, 0xf5, 0x21, 0x00


	//----- nvinfo : EIATTR_SPARSE_MMA_MASK
	.align		4
.L_43:
        /*0048*/ 	.byte	0x03, 0x50
        /*004a*/ 	.short	0x0000


	//----- nvinfo : EIATTR_MAXREG_COUNT
	.align		4
        /*004c*/ 	.byte	0x03, 0x1b
        /*004e*/ 	.short	0x00ff


	//----- nvinfo : EIATTR_NUM_BARRIERS
	.align		4
        /*0050*/ 	.byte	0x02, 0x4c
        /*0052*/ 	.byte	0x01
	.zero		1


	//----- nvinfo : EIATTR_MERCURY_ISA_VERSION
	.align		4
        /*0054*/ 	.byte	0x03, 0x5f
        /*0056*/ 	.short	0x0101


	//----- nvinfo : EIATTR_VRC_CTA_INIT_COUNT
	.align		4
        /*0058*/ 	.byte	0x02, 0x4a
	.zero		1
	.zero		1


	//----- nvinfo : EIATTR_EXIT_INSTR_OFFSETS
	.align		4
        /*005c*/ 	.byte	0x04, 0x1c
        /*005e*/ 	.short	(.L_45 - .L_44)


	//   ....[0]....
.L_44:
        /*0060*/ 	.word	0x000000c0


	//   ....[1]....
        /*0064*/ 	.word	0x00000280


	//   ....[2]....
        /*0068*/ 	.word	0x000002f0


	//----- nvinfo : EIATTR_CRS_STACK_SIZE
	.align		4
.L_45:
        /*006c*/ 	.byte	0x04, 0x1e
        /*006e*/ 	.short	(.L_47 - .L_46)
.L_46:
        /*0070*/ 	.word	0x00000000


	//----- nvinfo : EIATTR_CBANK_PARAM_SIZE
	.align		4
.L_47:
        /*0074*/ 	.byte	0x03, 0x19
        /*0076*/ 	.short	0x0018


	//----- nvinfo : EIATTR_PARAM_CBANK
	.align		4
        /*0078*/ 	.byte	0x04, 0x0a
        /*007a*/ 	.short	(.L_49 - .L_48)
	.align		4
.L_48:
        /*007c*/ 	.word	index@(.nv.constant0._Z9reductionPiS_ii)
        /*0080*/ 	.short	0x0380
        /*0082*/ 	.short	0x0018


	//----- nvinfo : EIATTR_SW_WAR
	.align		4
.L_49:
        /*0084*/ 	.byte	0x04, 0x36
        /*0086*/ 	.short	(.L_51 - .L_50)
.L_50:
        /*0088*/ 	.word	0x00000008
.L_51:


//--------------------- .nv.info._Z15atomicOperationPiS_ii --------------------------
	.section	.nv.info._Z15atomicOperationPiS_ii,"",@"SHT_CUDA_INFO"
	.sectionflags	@""
	.align	4


	//----- nvinfo : EIATTR_CUDA_API_VERSION
	.align		4
        /*0000*/ 	.byte	0x04, 0x37
        /*0002*/ 	.short	(.L_53 - .L_52)
.L_52:
        /*0004*/ 	.word	0x00000082


	//----- nvinfo : EIATTR_KPARAM_INFO
	.align		4
.L_53:
        /*0008*/ 	.byte	0x04, 0x17
        /*000a*/ 	.short	(.L_55 - .L_54)
.L_54:
        /*000c*/ 	.word	0x00000000
        /*0010*/ 	.short	0x0003
        /*0012*/ 	.short	0x0014
        /*0014*/ 	.byte	0x00, 0xf0, 0x11, 0x00


	//----- nvinfo : EIATTR_KPARAM_INFO
	.align		4
.L_55:
        /*0018*/ 	.byte	0x04, 0x17
        /*001a*/ 	.short	(.L_57 - .L_56)
.L_56:
        /*001c*/ 	.word	0x00000000
        /*0020*/ 	.short	0x0002
        /*0022*/ 	.short	0x0010
        /*0024*/ 	.byte	0x00, 0xf0, 0x11, 0x00


	//----- nvinfo : EIATTR_KPARAM_INFO
	.align		4
.L_57:
        /*0028*/ 	.byte	0x04, 0x17
        /*002a*/ 	.short	(.L_59 - .L_58)
.L_58:
        /*002c*/ 	.word	0x00000000
        /*0030*/ 	.short	0x0001
        /*0032*/ 	.short	0x0008
        /*0034*/ 	.byte	0x00, 0xf5, 0x21, 0x00


	//----- nvinfo : EIATTR_KPARAM_INFO
	.align		4
.L_59:
        /*0038*/ 	.byte	0x04, 0x17
        /*003a*/ 	.short	(.L_61 - .L_60)
.L_60:
        /*003c*/ 	.word	0x00000000
        /*0040*/ 	.short	0x0000
        /*0042*/ 	.short	0x0000
        /*0044*/ 	.byte	0x00, 0xf5, 0x21, 0x00


	//----- nvinfo : EIATTR_SPARSE_MMA_MASK
	.align		4
.L_61:
        /*0048*/ 	.byte	0x03, 0x50
        /*004a*/ 	.short	0x0000


	//----- nvinfo : EIATTR_MAXREG_COUNT
	.align		4
        /*004c*/ 	.byte	0x03, 0x1b
        /*004e*/ 	.short	0x00ff


	//----- nvinfo : EIATTR_MERCURY_ISA_VERSION
	.align		4
        /*0050*/ 	.byte	0x03, 0x5f
        /*0052*/ 	.short	0x0101


	//----- nvinfo : EIATTR_VRC_CTA_INIT_COUNT
	.align		4
        /*0054*/ 	.byte	0x02, 0x4a
	.zero		1
	.zero		1


	//----- nvinfo : EIATTR_EXIT_INSTR_OFFSETS
	.align		4
        /*0058*/ 	.byte	0x04, 0x1c
        /*005a*/ 	.short	(.L_63 - .L_62)


	//   ....[0]....
.L_62:
        /*005c*/ 	.word	0x000000c0


	//   ....[1]....
        /*0060*/ 	.word	0x00000150


	//----- nvinfo : EIATTR_CBANK_PARAM_SIZE
	.align		4
.L_63:
        /*0064*/ 	.byte	0x03, 0x19
        /*0066*/ 	.short	0x0018


	//----- nvinfo : EIATTR_PARAM_CBANK
	.align		4
        /*0068*/ 	.byte	0x04, 0x0a
        /*006a*/ 	.short	(.L_65 - .L_64)
	.align		4
.L_64:
        /*006c*/ 	.word	index@(.nv.constant0._Z15atomicOperationPiS_ii)
        /*0070*/ 	.short	0x0380
        /*0072*/ 	.short	0x0018


	//----- nvinfo : EIATTR_SW_WAR
	.align		4
.L_65:
        /*0074*/ 	.byte	0x04, 0x36
        /*0076*/ 	.short	(.L_67 - .L_66)
.L_66:
        /*0078*/ 	.word	0x00000008
.L_67:


//--------------------- .nv.callgraph             --------------------------
	.section	.nv.callgraph,"",@"SHT_CUDA_CALLGRAPH"
	.align	4
	.sectionentsize	8
	.align		4
        /*0000*/ 	.word	0x00000000
	.align		4
        /*0004*/ 	.word	0xffffffff
	.align		4
        /*0008*/ 	.word	0x00000000
	.align		4
        /*000c*/ 	.word	0xfffffffe
	.align		4
        /*0010*/ 	.word	0x00000000
	.align		4
        /*0014*/ 	.word	0xfffffffd
	.align		4
        /*0018*/ 	.word	0x00000000
	.align		4
        /*001c*/ 	.word	0xfffffffc


//--------------------- .text._Z16reduction_sharedPiS_ii --------------------------
	.section	.text._Z16reduction_sharedPiS_ii,"ax",@progbits
	.align	128
        .global         _Z16reduction_sharedPiS_ii
        .type           _Z16reduction_sharedPiS_ii,@function
        .size           _Z16reduction_sharedPiS_ii,(.L_x_9 - _Z16reduction_sharedPiS_ii)
        .other          _Z16reduction_sharedPiS_ii,@"STO_CUDA_ENTRY STV_DEFAULT"
_Z16reduction_sharedPiS_ii:
.text._Z16reduction_sharedPiS_ii:
[----:B------:R-:W-:Y:S01]  /*0000*/  LDC R1, c[0x0][0x37c] ;  /* 0x0000df00ff017b82 */ /* 0x000fe20000000800 */
[----:B------:R-:W0:Y:S07]  /*0010*/  S2R R2, SR_TID.Y ;  /* 0x0000000000027919 */ /* 0x000e2e0000002200 */
[----:B------:R-:W1:Y:S01]  /*0020*/  LDC R0, c[0x0][0x360] ;  /* 0x0000d800ff007b82 */ /* 0x000e620000000800 */
[----:B------:R-:W2:Y:S01]  /*0030*/  LDCU.64 UR8, c[0x0][0x390] ;  /* 0x00007200ff0877ac */ /* 0x000ea20008000a00 */
[----:B------:R-:W1:Y:S06]  /*0040*/  S2R R9, SR_TID.X ;  /* 0x0000000000097919 */ /* 0x000e6c0000002100 */
[----:B------:R-:W0:Y:S08]  /*0050*/  S2UR UR5, SR_CTAID.Y ;  /* 0x00000000000579c3 */ /* 0x000e300000002600 */
[----:B------:R-:W0:Y:S08]  /*0060*/  LDC R5, c[0x0][0x364] ;  /* 0x0000d900ff057b82 */ /* 0x000e300000000800 */
[----:B------:R-:W1:Y:S01]  /*0070*/  S2UR UR4, SR_CTAID.X ;  /* 0x00000000000479c3 */ /* 0x000e620000002500 */
[----:B0-----:R-:W-:-:S05]  /*0080*/  IMAD R5, R5, UR5, R2 ;  /* 0x0000000505057c24 */ /* 0x001fca000f8e0202 */
[----:B--2---:R-:W-:Y:S01]  /*0090*/  ISETP.GE.AND P0, PT, R5, UR9, PT ;  /* 0x0000000905007c0c */ /* 0x004fe2000bf06270 */
[----:B-1----:R-:W-:-:S05]  /*00a0*/  IMAD R0, R0, UR4, R9 ;  /* 0x0000000400007c24 */ /* 0x002fca000f8e0209 */
[----:B------:R-:W-:-:S13]  /*00b0*/  ISETP.GE.OR P0, PT, R0, UR8, P0 ;  /* 0x0000000800007c0c */ /* 0x000fda0008706670 */
[----:B------:R-:W-:Y:S05]  /*00c0*/  @P0 EXIT ;  /* 0x000000000000094d */ /* 0x000fea0003800000 */
[----:B------:R-:W0:Y:S01]  /*00d0*/  LDC.64 R2, c[0x0][0x380] ;  /* 0x0000e000ff027b82 */ /* 0x000e220000000a00 */
[----:B------:R-:W1:Y:S01]  /*00e0*/  LDCU.64 UR6, c[0x0][0x358] ;  /* 0x00006b00ff0677ac */ /* 0x000e620008000a00 */
[----:B------:R-:W-:-:S04]  /*00f0*/  IMAD R7, R0, UR8, R5 ;  /* 0x0000000800077c24 */ /* 0x000fc8000f8e0205 */
[----:B0-----:R-:W-:-:S06]  /*0100*/  IMAD.WIDE R2, R7, 0x4, R2 ;  /* 0x0000000407027825 */ /* 0x001fcc00078e0202 */
[----:B-1----:R-:W2:Y:S01]  /*0110*/  LDG.E R2, desc[UR6][R2.64] ;  /* 0x0000000602027981 */ /* 0x002ea2000c1e1900 */
[----:B------:R-:W0:Y:S01]  /*0120*/  S2UR UR5, SR_CgaCtaId ;  /* 0x00000000000579c3 */ /* 0x000e220000008800 */
[----:B------:R-:W-:Y:S01]  /*0130*/  UMOV UR4, 0x400 ;  /* 0x0000040000047882 */ /* 0x000fe20000000000 */
[----:B------:R-:W-:Y:S01]  /*0140*/  UISETP.GE.AND UP0, UPT, UR8, 0x2, UPT ;  /* 0x000000020800788c */ /* 0x000fe2000bf06270 */
[----:B------:R-:W-:Y:S01]  /*0150*/  ISETP.NE.AND P0, PT, R9, RZ, PT ;  /* 0x000000ff0900720c */ /* 0x000fe20003f05270 */
[----:B0-----:R-:W-:-:S06]  /*0160*/  ULEA UR4, UR5, UR4, 0x18 ;  /* 0x0000000405047291 */ /* 0x001fcc000f8ec0ff */
[----:B------:R-:W-:-:S05]  /*0170*/  LEA R7, R9, UR4, 0x2 ;  /* 0x0000000409077c11 */ /* 0x000fca000f8e10ff */
[----:B--2---:R0:W-:Y:S01]  /*0180*/  STS [R7], R2 ;  /* 0x0000000207007388 */ /* 0x0041e20000000800 */
[----:B------:R-:W-:Y:S06]  /*0190*/  BAR.SYNC.DEFER_BLOCKING 0x0 ;  /* 0x0000000000007b1d */ /* 0x000fec0000010000 */
[----:B------:R-:W-:Y:S05]  /*01a0*/  BRA.U !UP0, `(.L_x_0) ;  /* 0x00000001083c7547 */ /* 0x000fea000b800000 */
[----:B------:R-:W-:Y:S01]  /*01b0*/  IMAD.MOV.U32 R0, RZ, RZ, 0x1 ;  /* 0x00000001ff007424 */ /* 0x000fe200078e00ff */
[----:B------:R-:W1:Y:S01]  /*01c0*/  LDCU UR4, c[0x0][0x390] ;  /* 0x00007200ff0477ac */ /* 0x000e620008000800 */
[----:B------:R-:W-:-:S05]  /*01d0*/  NOP ;  /* 0x0000000000007918 */ /* 0x000fca0000000000 */
.L_x_1:
[----:B------:R-:W-:-:S05]  /*01e0*/  IMAD.SHL.U32 R6, R0, 0x2, RZ ;  /* 0x0000000200067824 */ /* 0x000fca00078e00ff */
[----:B0-----:R-:W-:-:S04]  /*01f0*/  IADD3 R2, PT, PT, R6, -0x1, RZ ;  /* 0xffffffff06027810 */ /* 0x001fc80007ffe0ff */
[----:B------:R-:W-:-:S13]  /*0200*/  LOP3.LUT P1, RZ, R2, R9, RZ, 0xc0, !PT ;  /* 0x0000000902ff7212 */ /* 0x000fda000782c0ff */
[----:B------:R-:W-:Y:S01]  /*0210*/  @!P1 IMAD R2, R0, 0x4, R7 ;  /* 0x0000000400029824 */ /* 0x000fe200078e0207 */
[----:B------:R-:W-:Y:S01]  /*0220*/  @!P1 LDS R3, [R7] ;  /* 0x0000000007039984 */ /* 0x000fe20000000800 */
[----:B------:R-:W-:-:S04]  /*0230*/  MOV R0, R6 ;  /* 0x0000000600007202 */ /* 0x000fc80000000f00 */
[----:B------:R-:W0:Y:S02]  /*0240*/  @!P1 LDS R2, [R2] ;  /* 0x0000000002029984 */ /* 0x000e240000000800 */
[----:B0-----:R-:W-:-:S05]  /*0250*/  @!P1 IADD3 R4, PT, PT, R2, R3, RZ ;  /* 0x0000000302049210 */ /* 0x001fca0007ffe0ff */
[----:B------:R2:W-:Y:S01]  /*0260*/  @!P1 STS [R7], R4 ;  /* 0x0000000407009388 */ /* 0x0005e20000000800 */
[----:B------:R-:W-:Y:S01]  /*0270*/  BAR.SYNC.DEFER_BLOCKING 0x0 ;  /* 0x0000000000007b1d */ /* 0x000fe20000010000 */
[----:B-1----:R-:W-:-:S13]  /*0280*/  ISETP.GE.AND P1, PT, R6, UR4, PT ;  /* 0x0000000406007c0c */ /* 0x002fda000bf26270 */
[----:B--2---:R-:W-:Y:S05]  /*0290*/  @!P1 BRA `(.L_x_1) ;  /* 0xfffffffc00d09947 */ /* 0x004fea000383ffff */
.L_x_0:
[----:B------:R-:W-:Y:S05]  /*02a0*/  @P0 EXIT ;  /* 0x000000000000094d */ /* 0x000fea0003800000 */
[----:B------:R-:W1:Y:S01]  /*02b0*/  S2UR UR5, SR_CgaCtaId ;  /* 0x00000000000579c3 */ /* 0x000e620000008800 */
[----:B------:R-:W-:-:S07]  /*02c0*/  UMOV UR4, 0x400 ;  /* 0x0000040000047882 */ /* 0x000fce0000000000 */
[----:B0-----:R-:W0:Y:S01]  /*02d0*/  LDC.64 R2, c[0x0][0x388] ;  /* 0x0000e200ff027b82 */ /* 0x001e220000000a00 */
[----:B-1----:R-:W-:Y:S01]  /*02e0*/  ULEA UR4, UR5, UR4, 0x18 ;  /* 0x0000000405047291 */ /* 0x002fe2000f8ec0ff */
[----:B0-----:R-:W-:-:S08]  /*02f0*/  IMAD.WIDE.U32 R2, R5, 0x4, R2 ;  /* 0x0000000405027825 */ /* 0x001fd000078e0002 */
[----:B------:R-:W0:Y:S04]  /*0300*/  LDS R7, [UR4] ;  /* 0x00000004ff077984 */ /* 0x000e280008000800 */
[----:B0-----:R-:W-:Y:S01]  /*0310*/  STG.E desc[UR6][R2.64], R7 ;  /* 0x0000000702007986 */ /* 0x001fe2000c101906 */
[----:B------:R-:W-:Y:S05]  /*0320*/  EXIT ;  /* 0x000000000000794d */ /* 0x000fea0003800000 */
.L_x_2:
[----:B------:R-:W-:-:S00]  /*0330*/  BRA `(.L_x_2) ;  /* 0xfffffffc00fc7947 */ /* 0x000fc0000383ffff */
[----:B------:R-:W-:-:S00]  /*0340*/  NOP ;  /* 0x0000000000007918 */ /* 0x000fc00000000000 */
        /* <DEDUP_REMOVED lines=11> */
.L_x_9:


//--------------------- .text._Z9reductionPiS_ii  --------------------------
	.section	.text._Z9reductionPiS_ii,"ax",@progbits
	.align	128
        .global         _Z9reductionPiS_ii
        .type           _Z9reductionPiS_ii,@function
        .size           _Z9reductionPiS_ii,(.L_x_10 - _Z9reductionPiS_ii)
        .other          _Z9reductionPiS_ii,@"STO_CUDA_ENTRY STV_DEFAULT"
_Z9reductionPiS_ii:
.text._Z9reductionPiS_ii:
        /* <DEDUP_REMOVED lines=13> */
[----:B------:R-:W-:Y:S01]  /*00d0*/  UISETP.GE.AND UP0, UPT, UR10, 0x2, UPT ;  /* 0x000000020a00788c */ /* 0x000fe2000bf06270 */
[----:B------:R-:W0:Y:S08]  /*00e0*/  LDCU.64 UR8, c[0x0][0x358] ;  /* 0x00006b00ff0877ac */ /* 0x000e300008000a00 */
[----:B------:R-:W-:Y:S05]  /*00f0*/  BRA.U !UP0, `(.L_x_3) ;  /* 0x00000001085c7547 */ /* 0x000fea000b800000 */
[----:B------:R-:W1:Y:S01]  /*0100*/  LDC.64 R2, c[0x0][0x380] ;  /* 0x0000e000ff027b82 */ /* 0x000e620000000a00 */
[----:B------:R-:W-:Y:S01]  /*0110*/  IMAD R5, R0, UR10, R9 ;  /* 0x0000000a00057c24 */ /* 0x000fe2000f8e0209 */
[----:B------:R-:W2:Y:S01]  /*0120*/  LDCU UR7, c[0x0][0x390] ;  /* 0x00007200ff0777ac */ /* 0x000ea20008000800 */
[----:B------:R-:W-:-:S05]  /*0130*/  UMOV UR4, 0x1 ;  /* 0x0000000100047882 */ /* 0x000fca0000000000 */
[----:B------:R-:W3:Y:S01]  /*0140*/  LDC.64 R6, c[0x0][0x380] ;  /* 0x0000e000ff067b82 */ /* 0x000ee20000000a00 */
[----:B-12---:R-:W-:-:S07]  /*0150*/  IMAD.WIDE R2, R5, 0x4, R2 ;  /* 0x0000000405027825 */ /* 0x006fce00078e0202 */
.L_x_6:
[----:B------:R-:W-:Y:S01]  /*0160*/  USHF.L.U32 UR5, UR4, 0x1, URZ ;  /* 0x0000000104057899 */ /* 0x000fe200080006ff */
[----:B------:R-:W-:Y:S03]  /*0170*/  BSSY.RECONVERGENT B0, `(.L_x_4) ;  /* 0x000000b000007945 */ /* 0x000fe60003800200 */
[----:B------:R-:W-:-:S06]  /*0180*/  UIADD3 UR6, UPT, UPT, UR5, -0x1, URZ ;  /* 0xffffffff05067890 */ /* 0x000fcc000fffe0ff */
[----:B------:R-:W-:-:S13]  /*0190*/  LOP3.LUT P0, RZ, R0, UR6, RZ, 0xc0, !PT ;  /* 0x0000000600ff7c12 */ /* 0x000fda000f80c0ff */
[----:B-1----:R-:W-:Y:S05]  /*01a0*/  @P0 BRA `(.L_x_5) ;  /* 0x00000000001c0947 */ /* 0x002fea0003800000 */
[----:B------:R-:W-:Y:S01]  /*01b0*/  IADD3 R4, PT, PT, R0, UR4, RZ ;  /* 0x0000000400047c10 */ /* 0x000fe2000fffe0ff */
[----:B0-----:R-:W2:Y:S04]  /*01c0*/  LDG.E R11, desc[UR8][R2.64] ;  /* 0x00000008020b7981 */ /* 0x001ea8000c1e1900 */
[----:B------:R-:W-:-:S04]  /*01d0*/  IMAD R5, R4, UR7, R9 ;  /* 0x0000000704057c24 */ /* 0x000fc8000f8e0209 */
[----:B---3--:R-:W-:-:S06]  /*01e0*/  IMAD.WIDE R4, R5, 0x4, R6 ;  /* 0x0000000405047825 */ /* 0x008fcc00078e0206 */
[----:B------:R-:W2:Y:S02]  /*01f0*/  LDG.E R4, desc[UR8][R4.64] ;  /* 0x0000000804047981 */ /* 0x000ea4000c1e1900 */
[----:B--2---:R-:W-:-:S05]  /*0200*/  IADD3 R11, PT, PT, R4, R11, RZ ;  /* 0x0000000b040b7210 */ /* 0x004fca0007ffe0ff */
[----:B------:R1:W-:Y:S02]  /*0210*/  STG.E desc[UR8][R2.64], R11 ;  /* 0x0000000b02007986 */ /* 0x0003e4000c101908 */
.L_x_5:
[----:B0-----:R-:W-:Y:S05]  /*0220*/  BSYNC.RECONVERGENT B0 ;  /* 0x0000000000007941 */ /* 0x001fea0003800200 */
.L_x_4:
[----:B------:R-:W-:Y:S01]  /*0230*/  BAR.SYNC.DEFER_BLOCKING 0x0 ;  /* 0x0000000000007b1d */ /* 0x000fe20000010000 */
[----:B------:R-:W-:-:S05]  /*0240*/  UISETP.GE.AND UP0, UPT, UR5, UR7, UPT ;  /* 0x000000070500728c */ /* 0x000fca000bf06270 */
[----:B------:R-:W-:-:S04]  /*0250*/  UMOV UR4, UR5 ;  /* 0x0000000500047c82 */ /* 0x000fc80008000000 */
[----:B------:R-:W-:Y:S05]  /*0260*/  BRA.U !UP0, `(.L_x_6) ;  /* 0xfffffffd08bc7547 */ /* 0x000fea000b83ffff */
.L_x_3:
[----:B------:R-:W-:-:S13]  /*0270*/  ISETP.NE.AND P0, PT, R0, RZ, PT ;  /* 0x000000ff0000720c */ /* 0x000fda0003f05270 */
[----:B0-----:R-:W-:Y:S05]  /*0280*/  @P0 EXIT ;  /* 0x000000000000094d */ /* 0x001fea0003800000 */
[----:B-1----:R-:W0:Y:S08]  /*0290*/  LDC.64 R2, c[0x0][0x380] ;  /* 0x0000e000ff027b82 */ /* 0x002e300000000a00 */
[----:B------:R-:W1:Y:S01]  /*02a0*/  LDC.64 R4, c[0x0][0x388] ;  /* 0x0000e200ff047b82 */ /* 0x000e620000000a00 */
[----:B0-----:R-:W-:-:S06]  /*02b0*/  IMAD.WIDE.U32 R2, R9, 0x4, R2 ;  /* 0x0000000409027825 */ /* 0x001fcc00078e0002 */
[----:B------:R-:W2:Y:S01]  /*02c0*/  LDG.E R3, desc[UR8][R2.64] ;  /* 0x0000000802037981 */ /* 0x000ea2000c1e1900 */
[----:B-1----:R-:W-:-:S05]  /*02d0*/  IMAD.WIDE.U32 R4, R9, 0x4, R4 ;  /* 0x0000000409047825 */ /* 0x002fca00078e0004 */
[----:B--2---:R-:W-:Y:S01]  /*02e0*/  STG.E desc[UR8][R4.64], R3 ;  /* 0x0000000304007986 */ /* 0x004fe2000c101908 */
[----:B------:R-:W-:Y:S05]  /*02f0*/  EXIT ;  /* 0x000000000000794d */ /* 0x000fea0003800000 */
.L_x_7:
        /* <DEDUP_REMOVED lines=16> */
.L_x_10:


//--------------------- .text._Z15atomicOperationPiS_ii --------------------------
	.section	.text._Z15atomicOperationPiS_ii,"ax",@progbits
	.align	128
        .global         _Z15atomicOperationPiS_ii
        .type           _Z15atomicOperationPiS_ii,@function
        .size           _Z15atomicOperationPiS_ii,(.L_x_11 - _Z15atomicOperationPiS_ii)
        .other          _Z15atomicOperationPiS_ii,@"STO_CUDA_ENTRY STV_DEFAULT"
_Z15atomicOperationPiS_ii:
.text._Z15atomicOperationPiS_ii:
        /* <DEDUP_REMOVED lines=16> */
[----:B0-----:R-:W-:Y:S02]  /*0100*/  IMAD.WIDE R4, R3, 0x4, R4 ;  /* 0x0000000403047825 */ /* 0x001fe400078e0204 */
[----:B------:R-:W0:Y:S04]  /*0110*/  LDC.64 R2, c[0x0][0x388] ;  /* 0x0000e200ff027b82 */ /* 0x000e280000000a00 */
[----:B-1----:R-:W2:Y:S01]  /*0120*/  LDG.E R5, desc[UR4][R4.64] ;  /* 0x0000000404057981 */ /* 0x002ea2000c1e1900 */
[----:B0-----:R-:W-:-:S05]  /*0130*/  IMAD.WIDE R2, R7, 0x4, R2 ;  /* 0x0000000407027825 */ /* 0x001fca00078e0202 */
[----:B--2---:R-:W-:Y:S01]  /*0140*/  REDG.E.ADD.STRONG.GPU desc[UR4][R2.64], R5 ;  /* 0x000000050200798e */ /* 0x004fe2000c12e104 */
[----:B------:R-:W-:Y:S05]  /*0150*/  EXIT ;  /* 0x000000000000794d */ /* 0x000fea0003800000 */
.L_x_8:
        /* <DEDUP_REMOVED lines=10> */
.L_x_11:


//--------------------- .nv.shared._Z16reduction_sharedPiS_ii --------------------------
	.section	.nv.shared._Z16reduction_sharedPiS_ii,"aw",@nobits
	.sectionflags	@""
	.align	4
.nv.shared._Z16reduction_sharedPiS_ii:
	.zero		5120


//--------------------- .nv.shared.reserved.0     --------------------------
	.section	.nv.shared.reserved.0,"aw",@nobits
	.weak		__nv_reservedSMEM_offset_0_alias
	.size		__nv_reservedSMEM_offset_0_alias, 0, 64
	.other		__nv_reservedSMEM_offset_0_alias,@"STO_CUDA_RESERVED_SHARED STV_DEFAULT"
__nv_reservedSMEM_offset_0_alias:
	.zero		0
	.zero		64


//--------------------- .nv.constant0._Z16reduction_sharedPiS_ii --------------------------
	.section	.nv.constant0._Z16reduction_sharedPiS_ii,"a",@progbits
	.sectionflags	@""
	.align	4
.nv.constant0._Z16reduction_sharedPiS_ii:
	.zero		920


//--------------------- .nv.constant0._Z9reductionPiS_ii --------------------------
	.section	.nv.constant0._Z9reductionPiS_ii,"a",@progbits
	.sectionflags	@""
	.align	4
.nv.constant0._Z9reductionPiS_ii:
	.zero		920


//--------------------- .nv.constant0._Z15atomicOperationPiS_ii --------------------------
	.section	.nv.constant0._Z15atomicOperationPiS_ii,"a",@progbits
	.sectionflags	@""
	.align	4
.nv.constant0._Z15atomicOperationPiS_ii:
	.zero		920


//--------------------- SYMBOLS --------------------------

	.type		.nv.reservedSmem.offset0,@object
	.size		.nv.reservedSmem.offset0,0x4
	.type		.nv.reservedSmem.cap,@object
	.size		.nv.reservedSmem.cap,0x4
